//
// Generated by NVIDIA NVVM Compiler
//
// Compiler Build ID: CL-36424714
// Cuda compilation tools, release 13.0, V13.0.88
// Based on NVVM 20.0.0
//

.version 9.0
.target sm_100
.address_size 64

	// .globl	_Z22Mul_weight_data_kernelPfS_S_mm

.visible .entry _Z22Mul_weight_data_kernelPfS_S_mm(
	.param .u64 .ptr .align 1 _Z22Mul_weight_data_kernelPfS_S_mm_param_0,
	.param .u64 .ptr .align 1 _Z22Mul_weight_data_kernelPfS_S_mm_param_1,
	.param .u64 .ptr .align 1 _Z22Mul_weight_data_kernelPfS_S_mm_param_2,
	.param .u64 _Z22Mul_weight_data_kernelPfS_S_mm_param_3,
	.param .u64 _Z22Mul_weight_data_kernelPfS_S_mm_param_4
)
{
	.reg .pred 	%p<4>;
	.reg .b32 	%r<10>;
	.reg .b32 	%f<4>;
	.reg .b64 	%rd<18>;

	ld.param.u64 	%rd3, [_Z22Mul_weight_data_kernelPfS_S_mm_param_0];
	ld.param.u64 	%rd4, [_Z22Mul_weight_data_kernelPfS_S_mm_param_1];
	ld.param.u64 	%rd5, [_Z22Mul_weight_data_kernelPfS_S_mm_param_2];
	ld.param.u64 	%rd6, [_Z22Mul_weight_data_kernelPfS_S_mm_param_3];
	ld.param.u64 	%rd7, [_Z22Mul_weight_data_kernelPfS_S_mm_param_4];
	mov.u32 	%r1, %ctaid.x;
	mov.u32 	%r2, %ntid.x;
	mov.u32 	%r3, %tid.x;
	mad.lo.s32 	%r4, %r1, %r2, %r3;
	cvt.u64.u32 	%rd1, %r4;
	mov.u32 	%r5, %ctaid.y;
	mov.u32 	%r6, %ntid.y;
	mov.u32 	%r7, %tid.y;
	mad.lo.s32 	%r8, %r5, %r6, %r7;
	cvt.u64.u32 	%rd2, %r8;
	setp.le.u64 	%p1, %rd6, %rd1;
	setp.le.u64 	%p2, %rd7, %rd2;
	or.pred  	%p3, %p1, %p2;
	@%p3 bra 	$L__BB0_2;
	cvta.to.global.u64 	%rd9, %rd3;
	cvta.to.global.u64 	%rd10, %rd4;
	cvta.to.global.u64 	%rd11, %rd5;
	mad.lo.s64 	%rd12, %rd6, %rd2, %rd1;
	shl.b64 	%rd13, %rd12, 2;
	add.s64 	%rd14, %rd9, %rd13;
	ld.global.f32 	%f1, [%rd14];
	shl.b64 	%rd15, %rd1, 2;
	add.s64 	%rd16, %rd10, %rd15;
	ld.global.f32 	%f2, [%rd16];
	mul.f32 	%f3, %f1, %f2;
	add.s64 	%rd17, %rd11, %rd13;
	st.global.f32 	[%rd17], %f3;
$L__BB0_2:
	ret;

}


// ===== COMPILED SASS (sm_100) =====

	.target	sm_100

	.elftype	@"ET_EXEC"


//--------------------- .note.nv.tkinfo           --------------------------
	.section	.note.nv.tkinfo,"",@"SHT_NOTE"
	.sectionflags	@"SHF_NOTE_NV_TKINFO"
	.tkinfo
        /*0018*/ 	.word	0x00000002
        /*0030*/ 	.string	""
        /*0030*/ 	.string	"ptxas"
        /*0030*/ 	.string	"Cuda compilation tools, release 13.0, V13.0.88"
        /*0030*/ 	.string	"Build cuda_13.0.r13.0/compiler.36424714_0"
        /*0030*/ 	.string	"-arch sm_100 -m 64 "



//--------------------- .note.nv.cuinfo           --------------------------
	.section	.note.nv.cuinfo,"",@"SHT_NOTE"
	.sectionflags	@"SHF_NOTE_NV_CUINFO"
        /*0018*/ 	.short	0x0002
        /*001a*/ 	.short	0x0064
        /*001c*/ 	.short	0x0082
	.zero		2


//--------------------- .nv.info                  --------------------------
	.section	.nv.info,"",@"SHT_CUDA_INFO"
	.align	4


	//----- nvinfo : EIATTR_REGCOUNT
	.align		4
        /*0000*/ 	.byte	0x04, 0x2f
        /*0002*/ 	.short	(.L_1 - .L_0)
	.align		4
.L_0:
        /*0004*/ 	.word	index@(_Z22Mul_weight_data_kernelPfS_S_mm)
        /*0008*/ 	.word	0x0000000c


	//----- nvinfo : EIATTR_FRAME_SIZE
	.align		4
.L_1:
        /*000c*/ 	.byte	0x04, 0x11
        /*000e*/ 	.short	(.L_3 - .L_2)
	.align		4
.L_2:
        /*0010*/ 	.word	index@(_Z22Mul_weight_data_kernelPfS_S_mm)
        /*0014*/ 	.word	0x00000000


	//----- nvinfo : EIATTR_MIN_STACK_SIZE
	.align		4
.L_3:
        /*0018*/ 	.byte	0x04, 0x12
        /*001a*/ 	.short	(.L_5 - .L_4)
	.align		4
.L_4:
        /*001c*/ 	.word	index@(_Z22Mul_weight_data_kernelPfS_S_mm)
        /*0020*/ 	.word	0x00000000
.L_5:


//--------------------- .nv.compat                --------------------------
	.section	.nv.compat,"",@"SHT_CUDA_COMPAT_INFO"
	.align	4
        /*0000*/ 	.byte	0x02, 0x09, 0x00, 0x00, 0x02, 0x02, 0x01, 0x00, 0x02, 0x05, 0x05, 0x00, 0x03, 0x07, 0x01, 0x01
        /*0010*/ 	.byte	0x02, 0x03, 0x00, 0x00, 0x02, 0x06, 0x01, 0x00, 0x04, 0x0b, 0x08, 0x00, 0x09, 0x00, 0x00, 0x00
        /*0020*/ 	.byte	0x00, 0x00, 0x00, 0x00


//--------------------- .nv.info._Z22Mul_weight_data_kernelPfS_S_mm --------------------------
	.section	.nv.info._Z22Mul_weight_data_kernelPfS_S_mm,"",@"SHT_CUDA_INFO"
	.sectionflags	@""
	.align	4


	//----- nvinfo : EIATTR_CUDA_API_VERSION
	.align		4
        /*0000*/ 	.byte	0x04, 0x37
        /*0002*/ 	.short	(.L_7 - .L_6)
.L_6:
        /*0004*/ 	.word	0x00000082


	//----- nvinfo : EIATTR_KPARAM_INFO
	.align		4
.L_7:
        /*0008*/ 	.byte	0x04, 0x17
        /*000a*/ 	.short	(.L_9 - .L_8)
.L_8:
        /*000c*/ 	.word	0x00000000
        /*0010*/ 	.short	0x0004
        /*0012*/ 	.short	0x0020
        /*0014*/ 	.byte	0x00, 0xf0, 0x21, 0x00


	//----- nvinfo : EIATTR_KPARAM_INFO
	.align		4
.L_9:
        /*0018*/ 	.byte	0x04, 0x17
        /*001a*/ 	.short	(.L_11 - .L_10)
.L_10:
        /*001c*/ 	.word	0x00000000
        /*0020*/ 	.short	0x0003
        /*0022*/ 	.short	0x0018
        /*0024*/ 	.byte	0x00, 0xf0, 0x21, 0x00


	//----- nvinfo : EIATTR_KPARAM_INFO
	.align		4
.L_11:
        /*0028*/ 	.byte	0x04, 0x17
        /*002a*/ 	.short	(.L_13 - .L_12)
.L_12:
        /*002c*/ 	.word	0x00000000
        /*0030*/ 	.short	0x0002
        /*0032*/ 	.short	0x0010
        /*0034*/ 	.byte	0x00, 0xf5, 0x21, 0x00


	//----- nvinfo : EIATTR_KPARAM_INFO
	.align		4
.L_13:
        /*0038*/ 	.byte	0x04, 0x17
        /*003a*/ 	.short	(.L_15 - .L_14)
.L_14:
        /*003c*/ 	.word	0x00000000
        /*0040*/ 	.short	0x0001
        /*0042*/ 	.short	0x0008
        /*0044*/ 	.byte	0x00, 0xf5, 0x21, 0x00


	//----- nvinfo : EIATTR_KPARAM_INFO
	.align		4
.L_15:
        /*0048*/ 	.byte	0x04, 0x17
        /*004a*/ 	.short	(.L_17 - .L_16)
.L_16:
        /*004c*/ 	.word	0x00000000
        /*0050*/ 	.short	0x0000
        /*0052*/ 	.short	0x0000
        /*0054*/ 	.byte	0x00, 0xf5, 0x21, 0x00


	//----- nvinfo : EIATTR_SPARSE_MMA_MASK
	.align		4
.L_17:
        /*0058*/ 	.byte	0x03, 0x50
        /*005a*/ 	.short	0x0000


	//----- nvinfo : EIATTR_MAXREG_COUNT
	.align		4
        /*005c*/ 	.byte	0x03, 0x1b
        /*005e*/ 	.short	0x00ff


	//----- nvinfo : EIATTR_MERCURY_ISA_VERSION
	.align		4
        /*0060*/ 	.byte	0x03, 0x5f
        /*0062*/ 	.short	0x0101


	//----- nvinfo : EIATTR_VRC_CTA_INIT_COUNT
	.align		4
        /*0064*/ 	.byte	0x02, 0x4a
	.zero		1
	.zero		1


	//----- nvinfo : EIATTR_EXIT_INSTR_OFFSETS
	.align		4
        /*0068*/ 	.byte	0x04, 0x1c
        /*006a*/ 	.short	(.L_19 - .L_18)


	//   ....[0]....
.L_18:
        /*006c*/ 	.word	0x000000f0


	//   ....[1]....
        /*0070*/ 	.word	0x00000220


	//----- nvinfo : EIATTR_CBANK_PARAM_SIZE
	.align		4
.L_19:
        /*0074*/ 	.byte	0x03, 0x19
        /*0076*/ 	.short	0x0028


	//----- nvinfo : EIATTR_PARAM_CBANK
	.align		4
        /*0078*/ 	.byte	0x04, 0x0a
        /*007a*/ 	.short	(.L_21 - .L_20)
	.align		4
.L_20:
        /*007c*/ 	.word	index@(.nv.constant0._Z22Mul_weight_data_kernelPfS_S_mm)
        /*0080*/ 	.short	0x0380
        /*0082*/ 	.short	0x0028


	//----- nvinfo : EIATTR_SW_WAR
	.align		4
.L_21:
        /*0084*/ 	.byte	0x04, 0x36
        /*0086*/ 	.short	(.L_23 - .L_22)
.L_22:
        /*0088*/ 	.word	0x00000008
.L_23:


//--------------------- .nv.callgraph             --------------------------
	.section	.nv.callgraph,"",@"SHT_CUDA_CALLGRAPH"
	.align	4
	.sectionentsize	8
	.align		4
        /*0000*/ 	.word	0x00000000
	.align		4
        /*0004*/ 	.word	0xffffffff
	.align		4
        /*0008*/ 	.word	0x00000000
	.align		4
        /*000c*/ 	.word	0xfffffffe
	.align		4
        /*0010*/ 	.word	0x00000000
	.align		4
        /*0014*/ 	.word	0xfffffffd
	.align		4
        /*0018*/ 	.word	0x00000000
	.align		4
        /*001c*/ 	.word	0xfffffffc


//--------------------- .text._Z22Mul_weight_data_kernelPfS_S_mm --------------------------
	.section	.text._Z22Mul_weight_data_kernelPfS_S_mm,"ax",@progbits
	.align	128
        .global         _Z22Mul_weight_data_kernelPfS_S_mm
        .type           _Z22Mul_weight_data_kernelPfS_S_mm,@function
        .size           _Z22Mul_weight_data_kernelPfS_S_mm,(.L_x_1 - _Z22Mul_weight_data_kernelPfS_S_mm)
        .other          _Z22Mul_weight_data_kernelPfS_S_mm,@"STO_CUDA_ENTRY STV_DEFAULT"
_Z22Mul_weight_data_kernelPfS_S_mm:
.text._Z22Mul_weight_data_kernelPfS_S_mm:
[----:B------:R-:W-:Y:S01]  /*0000*/  LDC R1, c[0x0][0x37c] ;  /* 0x0000df00ff017b82 */ /* 0x000fe20000000800 */
[----:B------:R-:W0:Y:S07]  /*0010*/  S2R R0, SR_TID.Y ;  /* 0x0000000000007919 */ /* 0x000e2e0000002200 */
[----:B------:R-:W1:Y:S01]  /*0020*/  LDC R4, c[0x0][0x360] ;  /* 0x0000d800ff047b82 */ /* 0x000e620000000800 */
[----:B------:R-:W2:Y:S01]  /*0030*/  LDCU.64 UR6, c[0x0][0x3a0] ;  /* 0x00007400ff0677ac */ /* 0x000ea20008000a00 */
[----:B------:R-:W1:Y:S01]  /*0040*/  S2R R5, SR_TID.X ;  /* 0x0000000000057919 */ /* 0x000e620000002100 */
[----:B------:R-:W3:Y:S05]  /*0050*/  LDCU.64 UR8, c[0x0][0x398] ;  /* 0x00007300ff0877ac */ /* 0x000eea0008000a00 */
[----:B------:R-:W0:Y:S08]  /*0060*/  S2UR UR5, SR_CTAID.Y ;  /* 0x00000000000579c3 */ /* 0x000e300000002600 */
[----:B------:R-:W0:Y:S08]  /*0070*/  LDC R7, c[0x0][0x364] ;  /* 0x0000d900ff077b82 */ /* 0x000e300000000800 */
[----:B------:R-:W1:Y:S01]  /*0080*/  S2UR UR4, SR_CTAID.X ;  /* 0x00000000000479c3 */ /* 0x000e620000002500 */
[----:B0-----:R-:W-:-:S05]  /*0090*/  IMAD R7, R7, UR5, R0 ;  /* 0x0000000507077c24 */ /* 0x001fca000f8e0200 */
[----:B--2---:R-:W-:Y:S01]  /*00a0*/  ISETP.GE.U32.AND P1, PT, R7, UR6, PT ;  /* 0x0000000607007c0c */ /* 0x004fe2000bf26070 */
[----:B-1----:R-:W-:-:S03]  /*00b0*/  IMAD R4, R4, UR4, R5 ;  /* 0x0000000404047c24 */ /* 0x002fc6000f8e0205 */
[----:B------:R-:W-:Y:S02]  /*00c0*/  ISETP.GE.U32.AND.EX P1, PT, RZ, UR7, PT, P1 ;  /* 0x00000007ff007c0c */ /* 0x000fe4000bf26110 */
[----:B---3--:R-:W-:-:S04]  /*00d0*/  ISETP.GE.U32.AND P0, PT, R4, UR8, PT ;  /* 0x0000000804007c0c */ /* 0x008fc8000bf06070 */
[----:B------:R-:W-:-:S13]  /*00e0*/  ISETP.GE.U32.OR.EX P0, PT, RZ, UR9, P1, P0 ;  /* 0x00000009ff007c0c */ /* 0x000fda0008f06500 */
[----:B------:R-:W-:Y:S05]  /*00f0*/  @P0 EXIT ;  /* 0x000000000000094d */ /* 0x000fea0003800000 */
[----:B------:R-:W0:Y:S01]  /*0100*/  LDCU.128 UR12, c[0x0][0x380] ;  /* 0x00007000ff0c77ac */ /* 0x000e220008000c00 */
[----:B------:R-:W-:Y:S01]  /*0110*/  IMAD.MOV.U32 R5, RZ, RZ, RZ ;  /* 0x000000ffff057224 */ /* 0x000fe200078e00ff */
[----:B------:R-:W1:Y:S01]  /*0120*/  LDCU.64 UR4, c[0x0][0x358] ;  /* 0x00006b00ff0477ac */ /* 0x000e620008000a00 */
[C---:B------:R-:W-:Y:S01]  /*0130*/  IMAD.WIDE.U32 R2, R7.reuse, UR8, R4 ;  /* 0x0000000807027c25 */ /* 0x040fe2000f8e0004 */
[----:B------:R-:W2:Y:S03]  /*0140*/  LDCU.64 UR6, c[0x0][0x390] ;  /* 0x00007200ff0677ac */ /* 0x000ea60008000a00 */
[----:B------:R-:W-:Y:S02]  /*0150*/  IMAD R7, R7, UR9, R3 ;  /* 0x0000000907077c24 */ /* 0x000fe4000f8e0203 */
[----:B------:R-:W-:-:S03]  /*0160*/  IMAD.SHL.U32 R5, R2, 0x4, RZ ;  /* 0x0000000402057824 */ /* 0x000fc600078e00ff */
[----:B------:R-:W-:Y:S02]  /*0170*/  SHF.L.U64.HI R0, R2, 0x2, R7 ;  /* 0x0000000202007819 */ /* 0x000fe40000010207 */
[C---:B0-----:R-:W-:Y:S02]  /*0180*/  LEA R6, P1, R4.reuse, UR14, 0x2 ;  /* 0x0000000e04067c11 */ /* 0x041fe4000f8210ff */
[----:B------:R-:W-:Y:S02]  /*0190*/  IADD3 R2, P0, PT, R5, UR12, RZ ;  /* 0x0000000c05027c10 */ /* 0x000fe4000ff1e0ff */
[----:B------:R-:W-:Y:S02]  /*01a0*/  LEA.HI.X R7, R4, UR15, RZ, 0x2, P1 ;  /* 0x0000000f04077c11 */ /* 0x000fe400088f14ff */
[----:B------:R-:W-:-:S04]  /*01b0*/  IADD3.X R3, PT, PT, R0, UR13, RZ, P0, !PT ;  /* 0x0000000d00037c10 */ /* 0x000fc800087fe4ff */
[----:B-1----:R-:W3:Y:S04]  /*01c0*/  LDG.E R7, desc[UR4][R6.64] ;  /* 0x0000000406077981 */ /* 0x002ee8000c1e1900 */
[----:B------:R-:W3:Y:S01]  /*01d0*/  LDG.E R2, desc[UR4][R2.64] ;  /* 0x0000000402027981 */ /* 0x000ee2000c1e1900 */
[----:B--2---:R-:W-:-:S04]  /*01e0*/  IADD3 R4, P0, PT, R5, UR6, RZ ;  /* 0x0000000605047c10 */ /* 0x004fc8000ff1e0ff */
[----:B------:R-:W-:Y:S01]  /*01f0*/  IADD3.X R5, PT, PT, R0, UR7, RZ, P0, !PT ;  /* 0x0000000700057c10 */ /* 0x000fe200087fe4ff */
[----:B---3--:R-:W-:-:S05]  /*0200*/  FMUL R9, R2, R7 ;  /* 0x0000000702097220 */ /* 0x008fca0000400000 */
[----:B------:R-:W-:Y:S01]  /*0210*/  STG.E desc[UR4][R4.64], R9 ;  /* 0x0000000904007986 */ /* 0x000fe2000c101904 */
[----:B------:R-:W-:Y:S05]  /*0220*/  EXIT ;  /* 0x000000000000794d */ /* 0x000fea0003800000 */
.L_x_0:
[----:B------:R-:W-:-:S00]  /*0230*/  BRA `(.L_x_0) ;  /* 0xfffffffc00fc7947 */ /* 0x000fc0000383ffff */
[----:B------:R-:W-:-:S00]  /*0240*/  NOP ;  /* 0x0000000000007918 */ /* 0x000fc00000000000 */
        /* <DEDUP_REMOVED lines=11> */
.L_x_1:


//--------------------- .nv.shared.reserved.0     --------------------------
	.section	.nv.shared.reserved.0,"aw",@nobits
	.weak		__nv_reservedSMEM_offset_0_alias
	.size		__nv_reservedSMEM_offset_0_alias, 0, 64
	.other		__nv_reservedSMEM_offset_0_alias,@"STO_CUDA_RESERVED_SHARED STV_DEFAULT"
__nv_reservedSMEM_offset_0_alias:
	.zero		0
	.zero		64


//--------------------- .nv.constant0._Z22Mul_weight_data_kernelPfS_S_mm --------------------------
	.section	.nv.constant0._Z22Mul_weight_data_kernelPfS_S_mm,"a",@progbits
	.sectionflags	@""
	.align	4
.nv.constant0._Z22Mul_weight_data_kernelPfS_S_mm:
	.zero		936


//--------------------- SYMBOLS --------------------------

	.type		.nv.reservedSmem.offset0,@object
	.size		.nv.reservedSmem.offset0,0x4
